//
// Generated by NVIDIA NVVM Compiler
//
// Compiler Build ID: CL-36424714
// Cuda compilation tools, release 13.0, V13.0.88
// Based on NVVM 20.0.0
//

.version 9.0
.target sm_100
.address_size 64

	// .globl	_Z24convertToGrayscaleKernelP8PPMPixelii

.visible .entry _Z24convertToGrayscaleKernelP8PPMPixelii(
	.param .u64 .ptr .align 1 _Z24convertToGrayscaleKernelP8PPMPixelii_param_0,
	.param .u32 _Z24convertToGrayscaleKernelP8PPMPixelii_param_1,
	.param .u32 _Z24convertToGrayscaleKernelP8PPMPixelii_param_2
)
{
	.reg .pred 	%p<4>;
	.reg .b16 	%rs<5>;
	.reg .b32 	%r<15>;
	.reg .b32 	%f<7>;
	.reg .b64 	%rd<5>;

	ld.param.u64 	%rd1, [_Z24convertToGrayscaleKernelP8PPMPixelii_param_0];
	ld.param.u32 	%r3, [_Z24convertToGrayscaleKernelP8PPMPixelii_param_1];
	ld.param.u32 	%r4, [_Z24convertToGrayscaleKernelP8PPMPixelii_param_2];
	mov.u32 	%r6, %ctaid.x;
	mov.u32 	%r7, %ntid.x;
	mov.u32 	%r8, %tid.x;
	mad.lo.s32 	%r1, %r6, %r7, %r8;
	mov.u32 	%r9, %ctaid.y;
	mov.u32 	%r10, %ntid.y;
	mov.u32 	%r11, %tid.y;
	mad.lo.s32 	%r12, %r9, %r10, %r11;
	setp.ge.s32 	%p1, %r1, %r3;
	setp.ge.s32 	%p2, %r12, %r4;
	or.pred  	%p3, %p1, %p2;
	@%p3 bra 	$L__BB0_2;
	cvta.to.global.u64 	%rd2, %rd1;
	mad.lo.s32 	%r13, %r3, %r12, %r1;
	mul.wide.s32 	%rd3, %r13, 3;
	add.s64 	%rd4, %rd2, %rd3;
	ld.global.u8 	%rs1, [%rd4];
	cvt.rn.f32.u16 	%f1, %rs1;
	ld.global.u8 	%rs2, [%rd4+1];
	cvt.rn.f32.u16 	%f2, %rs2;
	mul.f32 	%f3, %f2, 0f3F1645A2;
	fma.rn.f32 	%f4, %f1, 0f3E991687, %f3;
	ld.global.u8 	%rs3, [%rd4+2];
	cvt.rn.f32.u16 	%f5, %rs3;
	fma.rn.f32 	%f6, %f5, 0f3DE978D5, %f4;
	cvt.rzi.u32.f32 	%r14, %f6;
	cvt.u16.u32 	%rs4, %r14;
	st.global.u8 	[%rd4], %rs4;
	st.global.u8 	[%rd4+1], %rs4;
	st.global.u8 	[%rd4+2], %rs4;
$L__BB0_2:
	ret;

}
	// .globl	_Z23ditheringDiagonalKernelP8PPMPixeliiP13DitherElementi
.visible .entry _Z23ditheringDiagonalKernelP8PPMPixeliiP13DitherElementi(
	.param .u64 .ptr .align 1 _Z23ditheringDiagonalKernelP8PPMPixeliiP13DitherElementi_param_0,
	.param .u32 _Z23ditheringDiagonalKernelP8PPMPixeliiP13DitherElementi_param_1,
	.param .u32 _Z23ditheringDiagonalKernelP8PPMPixeliiP13DitherElementi_param_2,
	.param .u64 .ptr .align 1 _Z23ditheringDiagonalKernelP8PPMPixeliiP13DitherElementi_param_3,
	.param .u32 _Z23ditheringDiagonalKernelP8PPMPixeliiP13DitherElementi_param_4
)
{
	.reg .pred 	%p<39>;
	.reg .b16 	%rs<13>;
	.reg .b32 	%r<49>;
	.reg .b32 	%f<49>;
	.reg .b64 	%rd<22>;

	ld.param.u64 	%rd10, [_Z23ditheringDiagonalKernelP8PPMPixeliiP13DitherElementi_param_0];
	ld.param.u32 	%r12, [_Z23ditheringDiagonalKernelP8PPMPixeliiP13DitherElementi_param_1];
	ld.param.u32 	%r15, [_Z23ditheringDiagonalKernelP8PPMPixeliiP13DitherElementi_param_2];
	ld.param.u64 	%rd11, [_Z23ditheringDiagonalKernelP8PPMPixeliiP13DitherElementi_param_3];
	ld.param.u32 	%r14, [_Z23ditheringDiagonalKernelP8PPMPixeliiP13DitherElementi_param_4];
	cvta.to.global.u64 	%rd1, %rd11;
	cvta.to.global.u64 	%rd2, %rd10;
	mov.u32 	%r16, %ctaid.x;
	mov.u32 	%r17, %ntid.x;
	mov.u32 	%r18, %tid.x;
	mad.lo.s32 	%r1, %r16, %r17, %r18;
	mov.u32 	%r19, %ctaid.y;
	mov.u32 	%r20, %ntid.y;
	mov.u32 	%r21, %tid.y;
	mad.lo.s32 	%r22, %r19, %r20, %r21;
	setp.ge.s32 	%p1, %r1, %r12;
	setp.ge.s32 	%p2, %r22, %r15;
	or.pred  	%p3, %p1, %p2;
	@%p3 bra 	$L__BB1_14;
	mad.lo.s32 	%r23, %r12, %r22, %r1;
	mul.wide.s32 	%rd12, %r23, 3;
	add.s64 	%rd3, %rd2, %rd12;
	ld.global.u8 	%rs1, [%rd3];
	cvt.rn.f32.u16 	%f7, %rs1;
	ld.global.u8 	%rs2, [%rd3+1];
	cvt.rn.f32.u16 	%f8, %rs2;
	ld.global.u8 	%rs3, [%rd3+2];
	cvt.rn.f32.u16 	%f9, %rs3;
	setp.gt.u16 	%p4, %rs1, 128;
	selp.f32 	%f1, 0f437F0000, 0f00000000, %p4;
	sub.f32 	%f2, %f7, %f1;
	setp.gt.u16 	%p5, %rs2, 128;
	selp.f32 	%f3, 0f437F0000, 0f00000000, %p5;
	sub.f32 	%f4, %f8, %f3;
	setp.gt.u16 	%p6, %rs3, 128;
	selp.f32 	%f5, 0f437F0000, 0f00000000, %p6;
	sub.f32 	%f6, %f9, %f5;
	setp.lt.s32 	%p7, %r14, 1;
	@%p7 bra 	$L__BB1_13;
	setp.eq.s32 	%p8, %r14, 1;
	mov.b64 	%rd21, 0;
	@%p8 bra 	$L__BB1_10;
	and.b32  	%r24, %r14, 2147483646;
	neg.s32 	%r48, %r24;
	add.s64 	%rd20, %rd1, 12;
$L__BB1_4:
	ld.global.u32 	%r25, [%rd20+-12];
	ld.global.u32 	%r26, [%rd20+-8];
	add.s32 	%r5, %r25, %r1;
	add.s32 	%r6, %r26, %r22;
	setp.gt.s32 	%p9, %r5, -1;
	setp.lt.s32 	%p10, %r5, %r12;
	and.pred  	%p11, %p9, %p10;
	setp.gt.s32 	%p12, %r6, -1;
	setp.lt.s32 	%p13, %r6, %r15;
	and.pred  	%p14, %p12, %p13;
	and.pred  	%p16, %p11, %p14;
	not.pred 	%p17, %p16;
	@%p17 bra 	$L__BB1_6;
	ld.global.f32 	%f10, [%rd20+-4];
	mad.lo.s32 	%r27, %r6, %r12, %r5;
	mul.wide.s32 	%rd14, %r27, 3;
	add.s64 	%rd15, %rd2, %rd14;
	ld.global.u8 	%rs4, [%rd15];
	cvt.rn.f32.u16 	%f11, %rs4;
	fma.rn.f32 	%f12, %f10, %f2, %f11;
	max.f32 	%f13, %f12, 0f00000000;
	min.f32 	%f14, %f13, 0f437F0000;
	cvt.rzi.u32.f32 	%r28, %f14;
	st.global.u8 	[%rd15], %r28;
	ld.global.u8 	%rs5, [%rd15+1];
	cvt.rn.f32.u16 	%f15, %rs5;
	fma.rn.f32 	%f16, %f10, %f4, %f15;
	max.f32 	%f17, %f16, 0f00000000;
	min.f32 	%f18, %f17, 0f437F0000;
	cvt.rzi.u32.f32 	%r29, %f18;
	st.global.u8 	[%rd15+1], %r29;
	ld.global.u8 	%rs6, [%rd15+2];
	cvt.rn.f32.u16 	%f19, %rs6;
	fma.rn.f32 	%f20, %f10, %f6, %f19;
	max.f32 	%f21, %f20, 0f00000000;
	min.f32 	%f22, %f21, 0f437F0000;
	cvt.rzi.u32.f32 	%r30, %f22;
	st.global.u8 	[%rd15+2], %r30;
$L__BB1_6:
	ld.global.u32 	%r31, [%rd20];
	ld.global.u32 	%r32, [%rd20+4];
	add.s32 	%r7, %r31, %r1;
	add.s32 	%r8, %r32, %r22;
	setp.gt.s32 	%p18, %r7, -1;
	setp.lt.s32 	%p19, %r7, %r12;
	and.pred  	%p20, %p18, %p19;
	setp.gt.s32 	%p21, %r8, -1;
	setp.lt.s32 	%p22, %r8, %r15;
	and.pred  	%p23, %p21, %p22;
	and.pred  	%p25, %p20, %p23;
	not.pred 	%p26, %p25;
	@%p26 bra 	$L__BB1_8;
	ld.global.f32 	%f23, [%rd20+8];
	mad.lo.s32 	%r33, %r8, %r12, %r7;
	mul.wide.s32 	%rd16, %r33, 3;
	add.s64 	%rd17, %rd2, %rd16;
	ld.global.u8 	%rs7, [%rd17];
	cvt.rn.f32.u16 	%f24, %rs7;
	fma.rn.f32 	%f25, %f23, %f2, %f24;
	max.f32 	%f26, %f25, 0f00000000;
	min.f32 	%f27, %f26, 0f437F0000;
	cvt.rzi.u32.f32 	%r34, %f27;
	st.global.u8 	[%rd17], %r34;
	ld.global.u8 	%rs8, [%rd17+1];
	cvt.rn.f32.u16 	%f28, %rs8;
	fma.rn.f32 	%f29, %f23, %f4, %f28;
	max.f32 	%f30, %f29, 0f00000000;
	min.f32 	%f31, %f30, 0f437F0000;
	cvt.rzi.u32.f32 	%r35, %f31;
	st.global.u8 	[%rd17+1], %r35;
	ld.global.u8 	%rs9, [%rd17+2];
	cvt.rn.f32.u16 	%f32, %rs9;
	fma.rn.f32 	%f33, %f23, %f6, %f32;
	max.f32 	%f34, %f33, 0f00000000;
	min.f32 	%f35, %f34, 0f437F0000;
	cvt.rzi.u32.f32 	%r36, %f35;
	st.global.u8 	[%rd17+2], %r36;
$L__BB1_8:
	add.s32 	%r48, %r48, 2;
	add.s64 	%rd20, %rd20, 24;
	setp.ne.s32 	%p27, %r48, 0;
	@%p27 bra 	$L__BB1_4;
	cvt.u64.u32 	%rd21, %r24;
$L__BB1_10:
	and.b32  	%r38, %r14, 1;
	setp.eq.b32 	%p28, %r38, 1;
	not.pred 	%p29, %p28;
	@%p29 bra 	$L__BB1_13;
	mad.lo.s64 	%rd9, %rd21, 12, %rd1;
	ld.global.u32 	%r39, [%rd9];
	ld.global.u32 	%r40, [%rd9+4];
	add.s32 	%r10, %r39, %r1;
	add.s32 	%r11, %r40, %r22;
	setp.gt.s32 	%p30, %r10, -1;
	setp.lt.s32 	%p31, %r10, %r12;
	and.pred  	%p32, %p30, %p31;
	setp.gt.s32 	%p33, %r11, -1;
	setp.lt.s32 	%p34, %r11, %r15;
	and.pred  	%p35, %p33, %p34;
	and.pred  	%p37, %p32, %p35;
	not.pred 	%p38, %p37;
	@%p38 bra 	$L__BB1_13;
	ld.global.f32 	%f36, [%rd9+8];
	mad.lo.s32 	%r41, %r11, %r12, %r10;
	mul.wide.s32 	%rd18, %r41, 3;
	add.s64 	%rd19, %rd2, %rd18;
	ld.global.u8 	%rs10, [%rd19];
	cvt.rn.f32.u16 	%f37, %rs10;
	fma.rn.f32 	%f38, %f36, %f2, %f37;
	max.f32 	%f39, %f38, 0f00000000;
	min.f32 	%f40, %f39, 0f437F0000;
	cvt.rzi.u32.f32 	%r42, %f40;
	st.global.u8 	[%rd19], %r42;
	ld.global.u8 	%rs11, [%rd19+1];
	cvt.rn.f32.u16 	%f41, %rs11;
	fma.rn.f32 	%f42, %f36, %f4, %f41;
	max.f32 	%f43, %f42, 0f00000000;
	min.f32 	%f44, %f43, 0f437F0000;
	cvt.rzi.u32.f32 	%r43, %f44;
	st.global.u8 	[%rd19+1], %r43;
	ld.global.u8 	%rs12, [%rd19+2];
	cvt.rn.f32.u16 	%f45, %rs12;
	fma.rn.f32 	%f46, %f36, %f6, %f45;
	max.f32 	%f47, %f46, 0f00000000;
	min.f32 	%f48, %f47, 0f437F0000;
	cvt.rzi.u32.f32 	%r44, %f48;
	st.global.u8 	[%rd19+2], %r44;
$L__BB1_13:
	cvt.rzi.u32.f32 	%r45, %f1;
	st.global.u8 	[%rd3], %r45;
	cvt.rzi.u32.f32 	%r46, %f3;
	st.global.u8 	[%rd3+1], %r46;
	cvt.rzi.u32.f32 	%r47, %f5;
	st.global.u8 	[%rd3+2], %r47;
$L__BB1_14:
	ret;

}


// ===== COMPILED SASS (sm_100) =====

	.target	sm_100

	.elftype	@"ET_EXEC"


//--------------------- .note.nv.tkinfo           --------------------------
	.section	.note.nv.tkinfo,"",@"SHT_NOTE"
	.sectionflags	@"SHF_NOTE_NV_TKINFO"
	.tkinfo
        /*0018*/ 	.word	0x00000002
        /*0030*/ 	.string	""
        /*0030*/ 	.string	"ptxas"
        /*0030*/ 	.string	"Cuda compilation tools, release 13.0, V13.0.88"
        /*0030*/ 	.string	"Build cuda_13.0.r13.0/compiler.36424714_0"
        /*0030*/ 	.string	"-arch sm_100 -m 64 "



//--------------------- .note.nv.cuinfo           --------------------------
	.section	.note.nv.cuinfo,"",@"SHT_NOTE"
	.sectionflags	@"SHF_NOTE_NV_CUINFO"
        /*0018*/ 	.short	0x0002
        /*001a*/ 	.short	0x0064
        /*001c*/ 	.short	0x0082
	.zero		2


//--------------------- .nv.info                  --------------------------
	.section	.nv.info,"",@"SHT_CUDA_INFO"
	.align	4


	//----- nvinfo : EIATTR_REGCOUNT
	.align		4
        /*0000*/ 	.byte	0x04, 0x2f
        /*0002*/ 	.short	(.L_1 - .L_0)
	.align		4
.L_0:
        /*0004*/ 	.word	index@(_Z24convertToGrayscaleKernelP8PPMPixelii)
        /*0008*/ 	.word	0x0000000a


	//----- nvinfo : EIATTR_FRAME_SIZE
	.align		4
.L_1:
        /*000c*/ 	.byte	0x04, 0x11
        /*000e*/ 	.short	(.L_3 - .L_2)
	.align		4
.L_2:
        /*0010*/ 	.word	index@(_Z24convertToGrayscaleKernelP8PPMPixelii)
        /*0014*/ 	.word	0x00000000


	//----- nvinfo : EIATTR_REGCOUNT
	.align		4
.L_3:
        /*0018*/ 	.byte	0x04, 0x2f
        /*001a*/ 	.short	(.L_5 - .L_4)
	.align		4
.L_4:
        /*001c*/ 	.word	index@(_Z23ditheringDiagonalKernelP8PPMPixeliiP13DitherElementi)
        /*0020*/ 	.word	0x00000018


	//----- nvinfo : EIATTR_FRAME_SIZE
	.align		4
.L_5:
        /*0024*/ 	.byte	0x04, 0x11
        /*0026*/ 	.short	(.L_7 - .L_6)
	.align		4
.L_6:
        /*0028*/ 	.word	index@(_Z23ditheringDiagonalKernelP8PPMPixeliiP13DitherElementi)
        /*002c*/ 	.word	0x00000000


	//----- nvinfo : EIATTR_MIN_STACK_SIZE
	.align		4
.L_7:
        /*0030*/ 	.byte	0x04, 0x12
        /*0032*/ 	.short	(.L_9 - .L_8)
	.align		4
.L_8:
        /*0034*/ 	.word	index@(_Z23ditheringDiagonalKernelP8PPMPixeliiP13DitherElementi)
        /*0038*/ 	.word	0x00000000


	//----- nvinfo : EIATTR_MIN_STACK_SIZE
	.align		4
.L_9:
        /*003c*/ 	.byte	0x04, 0x12
        /*003e*/ 	.short	(.L_11 - .L_10)
	.align		4
.L_10:
        /*0040*/ 	.word	index@(_Z24convertToGrayscaleKernelP8PPMPixelii)
        /*0044*/ 	.word	0x00000000
.L_11:


//--------------------- .nv.compat                --------------------------
	.section	.nv.compat,"",@"SHT_CUDA_COMPAT_INFO"
	.align	4
        /*0000*/ 	.byte	0x02, 0x09, 0x00, 0x00, 0x02, 0x02, 0x01, 0x00, 0x02, 0x05, 0x05, 0x00, 0x03, 0x07, 0x01, 0x01
        /*0010*/ 	.byte	0x02, 0x03, 0x00, 0x00, 0x02, 0x06, 0x01, 0x00, 0x04, 0x0b, 0x08, 0x00, 0x09, 0x00, 0x00, 0x00
        /*0020*/ 	.byte	0x00, 0x00, 0x00, 0x00


//--------------------- .nv.info._Z23ditheringDiagonalKernelP8PPMPixeliiP13DitherElementi --------------------------
	.section	.nv.info._Z23ditheringDiagonalKernelP8PPMPixeliiP13DitherElementi,"",@"SHT_CUDA_INFO"
	.sectionflags	@""
	.align	4


	//----- nvinfo : EIATTR_CUDA_API_VERSION
	.align		4
        /*0000*/ 	.byte	0x04, 0x37
        /*0002*/ 	.short	(.L_13 - .L_12)
.L_12:
        /*0004*/ 	.word	0x00000082


	//----- nvinfo : EIATTR_KPARAM_INFO
	.align		4
.L_13:
        /*0008*/ 	.byte	0x04, 0x17
        /*000a*/ 	.short	(.L_15 - .L_14)
.L_14:
        /*000c*/ 	.word	0x00000000
        /*0010*/ 	.short	0x0004
        /*0012*/ 	.short	0x0018
        /*0014*/ 	.byte	0x00, 0xf0, 0x11, 0x00


	//----- nvinfo : EIATTR_KPARAM_INFO
	.align		4
.L_15:
        /*0018*/ 	.byte	0x04, 0x17
        /*001a*/ 	.short	(.L_17 - .L_16)
.L_16:
        /*001c*/ 	.word	0x00000000
        /*0020*/ 	.short	0x0003
        /*0022*/ 	.short	0x0010
        /*0024*/ 	.byte	0x00, 0xf5, 0x21, 0x00


	//----- nvinfo : EIATTR_KPARAM_INFO
	.align		4
.L_17:
        /*0028*/ 	.byte	0x04, 0x17
        /*002a*/ 	.short	(.L_19 - .L_18)
.L_18:
        /*002c*/ 	.word	0x00000000
        /*0030*/ 	.short	0x0002
        /*0032*/ 	.short	0x000c
        /*0034*/ 	.byte	0x00, 0xf0, 0x11, 0x00


	//----- nvinfo : EIATTR_KPARAM_INFO
	.align		4
.L_19:
        /*0038*/ 	.byte	0x04, 0x17
        /*003a*/ 	.short	(.L_21 - .L_20)
.L_20:
        /*003c*/ 	.word	0x00000000
        /*0040*/ 	.short	0x0001
        /*0042*/ 	.short	0x0008
        /*0044*/ 	.byte	0x00, 0xf0, 0x11, 0x00


	//----- nvinfo : EIATTR_KPARAM_INFO
	.align		4
.L_21:
        /*0048*/ 	.byte	0x04, 0x17
        /*004a*/ 	.short	(.L_23 - .L_22)
.L_22:
        /*004c*/ 	.word	0x00000000
        /*0050*/ 	.short	0x0000
        /*0052*/ 	.short	0x0000
        /*0054*/ 	.byte	0x00, 0xf5, 0x21, 0x00


	//----- nvinfo : EIATTR_SPARSE_MMA_MASK
	.align		4
.L_23:
        /*0058*/ 	.byte	0x03, 0x50
        /*005a*/ 	.short	0x0000


	//----- nvinfo : EIATTR_MAXREG_COUNT
	.align		4
        /*005c*/ 	.byte	0x03, 0x1b
        /*005e*/ 	.short	0x00ff


	//----- nvinfo : EIATTR_MERCURY_ISA_VERSION
	.align		4
        /*0060*/ 	.byte	0x03, 0x5f
        /*0062*/ 	.short	0x0101


	//----- nvinfo : EIATTR_VRC_CTA_INIT_COUNT
	.align		4
        /*0064*/ 	.byte	0x02, 0x4a
	.zero		1
	.zero		1


	//----- nvinfo : EIATTR_EXIT_INSTR_OFFSETS
	.align		4
        /*0068*/ 	.byte	0x04, 0x1c
        /*006a*/ 	.short	(.L_25 - .L_24)


	//   ....[0]....
.L_24:
        /*006c*/ 	.word	0x000000c0


	//   ....[1]....
        /*0070*/ 	.word	0x00000b40


	//----- nvinfo : EIATTR_CRS_STACK_SIZE
	.align		4
.L_25:
        /*0074*/ 	.byte	0x04, 0x1e
        /*0076*/ 	.short	(.L_27 - .L_26)
.L_26:
        /*0078*/ 	.word	0x00000000


	//----- nvinfo : EIATTR_CBANK_PARAM_SIZE
	.align		4
.L_27:
        /*007c*/ 	.byte	0x03, 0x19
        /*007e*/ 	.short	0x001c


	//----- nvinfo : EIATTR_PARAM_CBANK
	.align		4
        /*0080*/ 	.byte	0x04, 0x0a
        /*0082*/ 	.short	(.L_29 - .L_28)
	.align		4
.L_28:
        /*0084*/ 	.word	index@(.nv.constant0._Z23ditheringDiagonalKernelP8PPMPixeliiP13DitherElementi)
        /*0088*/ 	.short	0x0380
        /*008a*/ 	.short	0x001c


	//----- nvinfo : EIATTR_SW_WAR
	.align		4
.L_29:
        /*008c*/ 	.byte	0x04, 0x36
        /*008e*/ 	.short	(.L_31 - .L_30)
.L_30:
        /*0090*/ 	.word	0x00000008
.L_31:


//--------------------- .nv.info._Z24convertToGrayscaleKernelP8PPMPixelii --------------------------
	.section	.nv.info._Z24convertToGrayscaleKernelP8PPMPixelii,"",@"SHT_CUDA_INFO"
	.sectionflags	@""
	.align	4


	//----- nvinfo : EIATTR_CUDA_API_VERSION
	.align		4
        /*0000*/ 	.byte	0x04, 0x37
        /*0002*/ 	.short	(.L_33 - .L_32)
.L_32:
        /*0004*/ 	.word	0x00000082


	//----- nvinfo : EIATTR_KPARAM_INFO
	.align		4
.L_33:
        /*0008*/ 	.byte	0x04, 0x17
        /*000a*/ 	.short	(.L_35 - .L_34)
.L_34:
        /*000c*/ 	.word	0x00000000
        /*0010*/ 	.short	0x0002
        /*0012*/ 	.short	0x000c
        /*0014*/ 	.byte	0x00, 0xf0, 0x11, 0x00


	//----- nvinfo : EIATTR_KPARAM_INFO
	.align		4
.L_35:
        /*0018*/ 	.byte	0x04, 0x17
        /*001a*/ 	.short	(.L_37 - .L_36)
.L_36:
        /*001c*/ 	.word	0x00000000
        /*0020*/ 	.short	0x0001
        /*0022*/ 	.short	0x0008
        /*0024*/ 	.byte	0x00, 0xf0, 0x11, 0x00


	//----- nvinfo : EIATTR_KPARAM_INFO
	.align		4
.L_37:
        /*0028*/ 	.byte	0x04, 0x17
        /*002a*/ 	.short	(.L_39 - .L_38)
.L_38:
        /*002c*/ 	.word	0x00000000
        /*0030*/ 	.short	0x0000
        /*0032*/ 	.short	0x0000
        /*0034*/ 	.byte	0x00, 0xf5, 0x21, 0x00


	//----- nvinfo : EIATTR_SPARSE_MMA_MASK
	.align		4
.L_39:
        /*0038*/ 	.byte	0x03, 0x50
        /*003a*/ 	.short	0x0000


	//----- nvinfo : EIATTR_MAXREG_COUNT
	.align		4
        /*003c*/ 	.byte	0x03, 0x1b
        /*003e*/ 	.short	0x00ff


	//----- nvinfo : EIATTR_MERCURY_ISA_VERSION
	.align		4
        /*0040*/ 	.byte	0x03, 0x5f
        /*0042*/ 	.short	0x0101


	//----- nvinfo : EIATTR_VRC_CTA_INIT_COUNT
	.align		4
        /*0044*/ 	.byte	0x02, 0x4a
	.zero		1
	.zero		1


	//----- nvinfo : EIATTR_EXIT_INSTR_OFFSETS
	.align		4
        /*0048*/ 	.byte	0x04, 0x1c
        /*004a*/ 	.short	(.L_41 - .L_40)


	//   ....[0]....
.L_40:
        /*004c*/ 	.word	0x000000c0


	//   ....[1]....
        /*0050*/ 	.word	0x000001e0


	//----- nvinfo : EIATTR_CBANK_PARAM_SIZE
	.align		4
.L_41:
        /*0054*/ 	.byte	0x03, 0x19
        /*0056*/ 	.short	0x0010


	//----- nvinfo : EIATTR_PARAM_CBANK
	.align		4
        /*0058*/ 	.byte	0x04, 0x0a
        /*005a*/ 	.short	(.L_43 - .L_42)
	.align		4
.L_42:
        /*005c*/ 	.word	index@(.nv.constant0._Z24convertToGrayscaleKernelP8PPMPixelii)
        /*0060*/ 	.short	0x0380
        /*0062*/ 	.short	0x0010


	//----- nvinfo : EIATTR_SW_WAR
	.align		4
.L_43:
        /*0064*/ 	.byte	0x04, 0x36
        /*0066*/ 	.short	(.L_45 - .L_44)
.L_44:
        /*0068*/ 	.word	0x00000008
.L_45:


//--------------------- .nv.callgraph             --------------------------
	.section	.nv.callgraph,"",@"SHT_CUDA_CALLGRAPH"
	.align	4
	.sectionentsize	8
	.align		4
        /*0000*/ 	.word	0x00000000
	.align		4
        /*0004*/ 	.word	0xffffffff
	.align		4
        /*0008*/ 	.word	0x00000000
	.align		4
        /*000c*/ 	.word	0xfffffffe
	.align		4
        /*0010*/ 	.word	0x00000000
	.align		4
        /*0014*/ 	.word	0xfffffffd
	.align		4
        /*0018*/ 	.word	0x00000000
	.align		4
        /*001c*/ 	.word	0xfffffffc


//--------------------- .text._Z23ditheringDiagonalKernelP8PPMPixeliiP13DitherElementi --------------------------
	.section	.text._Z23ditheringDiagonalKernelP8PPMPixeliiP13DitherElementi,"ax",@progbits
	.align	128
        .global         _Z23ditheringDiagonalKernelP8PPMPixeliiP13DitherElementi
        .type           _Z23ditheringDiagonalKernelP8PPMPixeliiP13DitherElementi,@function
        .size           _Z23ditheringDiagonalKernelP8PPMPixeliiP13DitherElementi,(.L_x_10 - _Z23ditheringDiagonalKernelP8PPMPixeliiP13DitherElementi)
        .other          _Z23ditheringDiagonalKernelP8PPMPixeliiP13DitherElementi,@"STO_CUDA_ENTRY STV_DEFAULT"
_Z23ditheringDiagonalKernelP8PPMPixeliiP13DitherElementi:
.text._Z23ditheringDiagonalKernelP8PPMPixeliiP13DitherElementi:
[----:B------:R-:W-:Y:S01]  /*0000*/  LDC R1, c[0x0][0x37c] ;  /* 0x0000df00ff017b82 */ /* 0x000fe20000000800 */
[----:B------:R-:W0:Y:S07]  /*0010*/  S2R R0, SR_TID.Y ;  /* 0x0000000000007919 */ /* 0x000e2e0000002200 */
[----:B------:R-:W1:Y:S01]  /*0020*/  LDC R6, c[0x0][0x360] ;  /* 0x0000d800ff067b82 */ /* 0x000e620000000800 */
[----:B------:R-:W2:Y:S01]  /*0030*/  LDCU.64 UR10, c[0x0][0x388] ;  /* 0x00007100ff0a77ac */ /* 0x000ea20008000a00 */
[----:B------:R-:W1:Y:S06]  /*0040*/  S2R R3, SR_TID.X ;  /* 0x0000000000037919 */ /* 0x000e6c0000002100 */
[----:B------:R-:W0:Y:S08]  /*0050*/  S2UR UR5, SR_CTAID.Y ;  /* 0x00000000000579c3 */ /* 0x000e300000002600 */
[----:B------:R-:W0:Y:S08]  /*0060*/  LDC R7, c[0x0][0x364] ;  /* 0x0000d900ff077b82 */ /* 0x000e300000000800 */
[----:B------:R-:W1:Y:S01]  /*0070*/  S2UR UR4, SR_CTAID.X ;  /* 0x00000000000479c3 */ /* 0x000e620000002500 */
[----:B0-----:R-:W-:-:S05]  /*0080*/  IMAD R7, R7, UR5, R0 ;  /* 0x0000000507077c24 */ /* 0x001fca000f8e0200 */
[----:B--2---:R-:W-:Y:S01]  /*0090*/  ISETP.GE.AND P0, PT, R7, UR11, PT ;  /* 0x0000000b07007c0c */ /* 0x004fe2000bf06270 */
[----:B-1----:R-:W-:-:S05]  /*00a0*/  IMAD R6, R6, UR4, R3 ;  /* 0x0000000406067c24 */ /* 0x002fca000f8e0203 */
[----:B------:R-:W-:-:S13]  /*00b0*/  ISETP.GE.OR P0, PT, R6, UR10, P0 ;  /* 0x0000000a06007c0c */ /* 0x000fda0008706670 */
[----:B------:R-:W-:Y:S05]  /*00c0*/  @P0 EXIT ;  /* 0x000000000000094d */ /* 0x000fea0003800000 */
[----:B------:R-:W0:Y:S01]  /*00d0*/  LDC.64 R2, c[0x0][0x380] ;  /* 0x0000e000ff027b82 */ /* 0x000e220000000a00 */
[----:B------:R-:W1:Y:S01]  /*00e0*/  LDCU.64 UR12, c[0x0][0x358] ;  /* 0x00006b00ff0c77ac */ /* 0x000e620008000a00 */
[----:B------:R-:W-:Y:S01]  /*00f0*/  IMAD R5, R7, UR10, R6 ;  /* 0x0000000a07057c24 */ /* 0x000fe2000f8e0206 */
[----:B------:R-:W2:Y:S03]  /*0100*/  LDCU UR6, c[0x0][0x398] ;  /* 0x00007300ff0677ac */ /* 0x000ea60008000800 */
[----:B0-----:R-:W-:-:S05]  /*0110*/  IMAD.WIDE R2, R5, 0x3, R2 ;  /* 0x0000000305027825 */ /* 0x001fca00078e0202 */
[----:B-1----:R-:W3:Y:S04]  /*0120*/  LDG.E.U8 R10, desc[UR12][R2.64] ;  /* 0x0000000c020a7981 */ /* 0x002ee8000c1e1100 */
[----:B------:R-:W4:Y:S04]  /*0130*/  LDG.E.U8 R11, desc[UR12][R2.64+0x1] ;  /* 0x0000010c020b7981 */ /* 0x000f28000c1e1100 */
[----:B------:R-:W5:Y:S01]  /*0140*/  LDG.E.U8 R12, desc[UR12][R2.64+0x2] ;  /* 0x0000020c020c7981 */ /* 0x000f62000c1e1100 */
[----:B--2---:R-:W-:Y:S01]  /*0150*/  UISETP.GE.AND UP0, UPT, UR6, 0x1, UPT ;  /* 0x000000010600788c */ /* 0x004fe2000bf06270 */
[----:B---3--:R-:W-:-:S02]  /*0160*/  ISETP.GT.U32.AND P0, PT, R10, 0x80, PT ;  /* 0x000000800a00780c */ /* 0x008fc40003f04070 */
[----:B----4-:R-:W-:Y:S02]  /*0170*/  ISETP.GT.U32.AND P1, PT, R11, 0x80, PT ;  /* 0x000000800b00780c */ /* 0x010fe40003f24070 */
[----:B------:R-:W-:Y:S02]  /*0180*/  FSEL R0, RZ, 255, !P0 ;  /* 0x437f0000ff007808 */ /* 0x000fe40004000000 */
[----:B-----5:R-:W-:Y:S02]  /*0190*/  ISETP.GT.U32.AND P2, PT, R12, 0x80, PT ;  /* 0x000000800c00780c */ /* 0x020fe40003f44070 */
[----:B------:R-:W-:Y:S02]  /*01a0*/  FSEL R4, RZ, 255, !P1 ;  /* 0x437f0000ff047808 */ /* 0x000fe40004800000 */
[----:B------:R-:W-:Y:S01]  /*01b0*/  FSEL R5, RZ, 255, !P2 ;  /* 0x437f0000ff057808 */ /* 0x000fe20005000000 */
[----:B------:R-:W-:Y:S08]  /*01c0*/  BRA.U !UP0, `(.L_x_0) ;  /* 0x0000000908447547 */ /* 0x000ff0000b800000 */
[----:B------:R-:W0:Y:S01]  /*01d0*/  I2F.U16 R9, R10 ;  /* 0x0000000a00097306 */ /* 0x000e220000101000 */
[----:B------:R-:W-:Y:S01]  /*01e0*/  UISETP.NE.AND UP0, UPT, UR6, 0x1, UPT ;  /* 0x000000010600788c */ /* 0x000fe2000bf05270 */
[----:B------:R-:W-:Y:S01]  /*01f0*/  UMOV UR4, URZ ;  /* 0x000000ff00047c82 */ /* 0x000fe20008000000 */
[----:B------:R-:W-:-:S05]  /*0200*/  UMOV UR5, URZ ;  /* 0x000000ff00057c82 */ /* 0x000fca0008000000 */
[----:B------:R-:W1:Y:S01]  /*0210*/  I2F.U16 R11, R11 ;  /* 0x0000000b000b7306 */ /* 0x000e620000101000 */
[----:B0-----:R-:W-:-:S07]  /*0220*/  FADD R8, R9, -R0 ;  /* 0x8000000009087221 */ /* 0x001fce0000000000 */
[----:B------:R-:W0:Y:S01]  /*0230*/  I2F.U16 R14, R12 ;  /* 0x0000000c000e7306 */ /* 0x000e220000101000 */
[----:B-1----:R-:W-:Y:S01]  /*0240*/  FADD R9, R11, -R4 ;  /* 0x800000040b097221 */ /* 0x002fe20000000000 */
[----:B0-----:R-:W-:Y:S01]  /*0250*/  FADD R14, R14, -R5 ;  /* 0x800000050e0e7221 */ /* 0x001fe20000000000 */
[----:B------:R-:W-:Y:S06]  /*0260*/  BRA.U !UP0, `(.L_x_1) ;  /* 0x00000005085c7547 */ /* 0x000fec000b800000 */
[----:B------:R-:W0:Y:S01]  /*0270*/  LDCU.64 UR8, c[0x0][0x390] ;  /* 0x00007200ff0877ac */ /* 0x000e220008000a00 */
[----:B------:R-:W1:Y:S01]  /*0280*/  LDC.64 R10, c[0x0][0x380] ;  /* 0x0000e000ff0a7b82 */ /* 0x000e620000000a00 */
[----:B------:R-:W-:Y:S01]  /*0290*/  ULOP3.LUT UR4, UR6, 0x7ffffffe, URZ, 0xc0, !UPT ;  /* 0x7ffffffe06047892 */ /* 0x000fe2000f8ec0ff */
[----:B------:R-:W2:Y:S03]  /*02a0*/  LDCU.64 UR10, c[0x0][0x388] ;  /* 0x00007100ff0a77ac */ /* 0x000ea60008000a00 */
[----:B------:R-:W-:Y:S02]  /*02b0*/  UIADD3 UR7, UPT, UPT, -UR4, URZ, URZ ;  /* 0x000000ff04077290 */ /* 0x000fe4000fffe1ff */
[----:B0-----:R-:W-:-:S04]  /*02c0*/  UIADD3 UR5, UP0, UPT, UR8, 0xc, URZ ;  /* 0x0000000c08057890 */ /* 0x001fc8000ff1e0ff */
[----:B------:R-:W-:Y:S02]  /*02d0*/  UIADD3.X UR6, UPT, UPT, URZ, UR9, URZ, UP0, !UPT ;  /* 0x00000009ff067290 */ /* 0x000fe400087fe4ff */
[----:B------:R-:W-:-:S04]  /*02e0*/  IMAD.U32 R12, RZ, RZ, UR5 ;  /* 0x00000005ff0c7e24 */ /* 0x000fc8000f8e00ff */
[----:B--2---:R-:W-:-:S07]  /*02f0*/  IMAD.U32 R13, RZ, RZ, UR6 ;  /* 0x00000006ff0d7e24 */ /* 0x004fce000f8e00ff */
.L_x_6:
[----:B0-----:R-:W2:Y:S04]  /*0300*/  LDG.E R15, desc[UR12][R12.64+-0xc] ;  /* 0xfffff40c0c0f7981 */ /* 0x001ea8000c1e1900 */
[----:B------:R-:W3:Y:S01]  /*0310*/  LDG.E R16, desc[UR12][R12.64+-0x8] ;  /* 0xfffff80c0c107981 */ /* 0x000ee2000c1e1900 */
[----:B------:R-:W-:Y:S01]  /*0320*/  UIADD3 UR7, UPT, UPT, UR7, 0x2, URZ ;  /* 0x0000000207077890 */ /* 0x000fe2000fffe0ff */
[----:B------:R-:W-:Y:S03]  /*0330*/  BSSY.RECONVERGENT B0, `(.L_x_2) ;  /* 0x0000022000007945 */ /* 0x000fe60003800200 */
[----:B------:R-:W-:Y:S01]  /*0340*/  UISETP.NE.AND UP0, UPT, UR7, URZ, UPT ;  /* 0x000000ff0700728c */ /* 0x000fe2000bf05270 */
[----:B--2---:R-:W-:-:S02]  /*0350*/  IMAD.IADD R15, R6, 0x1, R15 ;  /* 0x00000001060f7824 */ /* 0x004fc400078e020f */
[----:B---3--:R-:W-:-:S03]  /*0360*/  IMAD.IADD R16, R7, 0x1, R16 ;  /* 0x0000000107107824 */ /* 0x008fc600078e0210 */
[C---:B------:R-:W-:Y:S02]  /*0370*/  ISETP.GE.AND P0, PT, R15.reuse, UR10, PT ;  /* 0x0000000a0f007c0c */ /* 0x040fe4000bf06270 */
[C---:B------:R-:W-:Y:S02]  /*0380*/  ISETP.GE.AND P1, PT, R16.reuse, UR11, PT ;  /* 0x0000000b10007c0c */ /* 0x040fe4000bf26270 */
[----:B------:R-:W-:Y:S02]  /*0390*/  ISETP.GT.AND P0, PT, R15, -0x1, !P0 ;  /* 0xffffffff0f00780c */ /* 0x000fe40004704270 */
[----:B------:R-:W-:-:S04]  /*03a0*/  ISETP.GT.AND P1, PT, R16, -0x1, !P1 ;  /* 0xffffffff1000780c */ /* 0x000fc80004f24270 */
[----:B------:R-:W-:-:S13]  /*03b0*/  PLOP3.LUT P0, PT, P0, P1, PT, 0x80, 0x8 ;  /* 0x000000000008781c */ /* 0x000fda0000703070 */
[----:B------:R-:W-:Y:S05]  /*03c0*/  @!P0 BRA `(.L_x_3) ;  /* 0x0000000000608947 */ /* 0x000fea0003800000 */
[----:B------:R-:W-:Y:S02]  /*03d0*/  IMAD R17, R16, UR10, R15 ;  /* 0x0000000a10117c24 */ /* 0x000fe4000f8e020f */
[----:B------:R-:W2:Y:S02]  /*03e0*/  LDG.E R15, desc[UR12][R12.64+-0x4] ;  /* 0xfffffc0c0c0f7981 */ /* 0x000ea4000c1e1900 */
[----:B-1----:R-:W-:-:S05]  /*03f0*/  IMAD.WIDE R16, R17, 0x3, R10 ;  /* 0x0000000311107825 */ /* 0x002fca00078e020a */
[----:B------:R-:W3:Y:S04]  /*0400*/  LDG.E.U8 R18, desc[UR12][R16.64] ;  /* 0x0000000c10127981 */ /* 0x000ee8000c1e1100 */
[----:B------:R-:W4:Y:S04]  /*0410*/  LDG.E.U8 R21, desc[UR12][R16.64+0x2] ;  /* 0x0000020c10157981 */ /* 0x000f28000c1e1100 */
[----:B------:R-:W5:Y:S01]  /*0420*/  LDG.E.U8 R20, desc[UR12][R16.64+0x1] ;  /* 0x0000010c10147981 */ /* 0x000f62000c1e1100 */
[----:B---3--:R-:W-:Y:S02]  /*0430*/  I2FP.F32.U32 R19, R18 ;  /* 0x0000001200137245 */ /* 0x008fe40000201000 */
[----:B----4-:R-:W-:-:S03]  /*0440*/  I2FP.F32.U32 R21, R21 ;  /* 0x0000001500157245 */ /* 0x010fc60000201000 */
[-C--:B--2---:R-:W-:Y:S01]  /*0450*/  FFMA R19, R8, R15.reuse, R19 ;  /* 0x0000000f08137223 */ /* 0x084fe20000000013 */
[----:B-----5:R-:W-:Y:S01]  /*0460*/  I2FP.F32.U32 R20, R20 ;  /* 0x0000001400147245 */ /* 0x020fe20000201000 */
[----:B------:R-:W-:-:S03]  /*0470*/  FFMA R21, R14, R15, R21 ;  /* 0x0000000f0e157223 */ /* 0x000fc60000000015 */
[----:B------:R-:W-:Y:S01]  /*0480*/  FMNMX R19, RZ, R19, !PT ;  /* 0x00000013ff137209 */ /* 0x000fe20007800000 */
[----:B------:R-:W-:Y:S01]  /*0490*/  FFMA R20, R9, R15, R20 ;  /* 0x0000000f09147223 */ /* 0x000fe20000000014 */
[----:B------:R-:W-:Y:S02]  /*04a0*/  FMNMX R21, RZ, R21, !PT ;  /* 0x00000015ff157209 */ /* 0x000fe40007800000 */
[----:B------:R-:W-:Y:S02]  /*04b0*/  FMNMX R19, R19, 255, PT ;  /* 0x437f000013137809 */ /* 0x000fe40003800000 */
[----:B------:R-:W-:Y:S02]  /*04c0*/  FMNMX R20, RZ, R20, !PT ;  /* 0x00000014ff147209 */ /* 0x000fe40007800000 */
[----:B------:R-:W-:Y:S02]  /*04d0*/  FMNMX R21, R21, 255, PT ;  /* 0x437f000015157809 */ /* 0x000fe40003800000 */
[----:B------:R-:W-:Y:S01]  /*04e0*/  FMNMX R20, R20, 255, PT ;  /* 0x437f000014147809 */ /* 0x000fe20003800000 */
[----:B------:R-:W0:Y:S08]  /*04f0*/  F2I.U32.TRUNC.NTZ R19, R19 ;  /* 0x0000001300137305 */ /* 0x000e30000020f000 */
[----:B------:R-:W1:Y:S08]  /*0500*/  F2I.U32.TRUNC.NTZ R15, R20 ;  /* 0x00000014000f7305 */ /* 0x000e70000020f000 */
[----:B------:R-:W2:Y:S01]  /*0510*/  F2I.U32.TRUNC.NTZ R21, R21 ;  /* 0x0000001500157305 */ /* 0x000ea2000020f000 */
[----:B0-----:R0:W-:Y:S04]  /*0520*/  STG.E.U8 desc[UR12][R16.64], R19 ;  /* 0x0000001310007986 */ /* 0x0011e8000c10110c */
[----:B-1----:R0:W-:Y:S04]  /*0530*/  STG.E.U8 desc[UR12][R16.64+0x1], R15 ;  /* 0x0000010f10007986 */ /* 0x0021e8000c10110c */
[----:B--2---:R0:W-:Y:S02]  /*0540*/  STG.E.U8 desc[UR12][R16.64+0x2], R21 ;  /* 0x0000021510007986 */ /* 0x0041e4000c10110c */
.L_x_3:
[----:B------:R-:W-:Y:S05]  /*0550*/  BSYNC.RECONVERGENT B0 ;  /* 0x0000000000007941 */ /* 0x000fea0003800200 */
.L_x_2:
[----:B0-----:R-:W2:Y:S04]  /*0560*/  LDG.E R15, desc[UR12][R12.64] ;  /* 0x0000000c0c0f7981 */ /* 0x001ea8000c1e1900 */
[----:B------:R-:W3:Y:S01]  /*0570*/  LDG.E R16, desc[UR12][R12.64+0x4] ;  /* 0x0000040c0c107981 */ /* 0x000ee2000c1e1900 */
[----:B------:R-:W-:Y:S01]  /*0580*/  BSSY.RECONVERGENT B0, `(.L_x_4) ;  /* 0x0000021000007945 */ /* 0x000fe20003800200 */
[----:B--2---:R-:W-:Y:S02]  /*0590*/  IMAD.IADD R15, R6, 0x1, R15 ;  /* 0x00000001060f7824 */ /* 0x004fe400078e020f */
        /* <DEDUP_REMOVED lines=31> */
.L_x_5:
[----:B------:R-:W-:Y:S05]  /*0790*/  BSYNC.RECONVERGENT B0 ;  /* 0x0000000000007941 */ /* 0x000fea0003800200 */
.L_x_4:
[----:B------:R-:W-:-:S05]  /*07a0*/  IADD3 R12, P0, PT, R12, 0x18, RZ ;  /* 0x000000180c0c7810 */ /* 0x000fca0007f1e0ff */
[----:B------:R-:W-:Y:S01]  /*07b0*/  IMAD.X R13, RZ, RZ, R13, P0 ;  /* 0x000000ffff0d7224 */ /* 0x000fe200000e060d */
[----:B------:R-:W-:Y:S07]  /*07c0*/  BRA.U UP0, `(.L_x_6) ;  /* 0xfffffff900cc7547 */ /* 0x000fee000b83ffff */
[----:B------:R-:W-:-:S05]  /*07d0*/  UMOV UR5, URZ ;  /* 0x000000ff00057c82 */ /* 0x000fca0008000000 */
.L_x_1:
[----:B------:R-:W2:Y:S02]  /*07e0*/  LDCU UR6, c[0x0][0x398] ;  /* 0x00007300ff0677ac */ /* 0x000ea40008000800 */
[----:B--2---:R-:W-:-:S04]  /*07f0*/  ULOP3.LUT UR6, UR6, 0x1, URZ, 0xc0, !UPT ;  /* 0x0000000106067892 */ /* 0x004fc8000f8ec0ff */
[----:B------:R-:W-:-:S09]  /*0800*/  UISETP.NE.U32.AND UP0, UPT, UR6, 0x1, UPT ;  /* 0x000000010600788c */ /* 0x000fd2000bf05070 */
[----:B------:R-:W-:Y:S05]  /*0810*/  BRA.U UP0, `(.L_x_0) ;  /* 0x0000000100b07547 */ /* 0x000fea000b800000 */
[----:B------:R-:W2:Y:S01]  /*0820*/  LDCU.64 UR6, c[0x0][0x390] ;  /* 0x00007200ff0677ac */ /* 0x000ea20008000a00 */
[----:B------:R-:W-:Y:S02]  /*0830*/  UIMAD UR8, UR5, 0xc, URZ ;  /* 0x0000000c050878a4 */ /* 0x000fe4000f8e02ff */
[----:B--2---:R-:W-:-:S04]  /*0840*/  UIMAD.WIDE.U32 UR6, UR4, 0xc, UR6 ;  /* 0x0000000c040678a5 */ /* 0x004fc8000f8e0006 */
[----:B------:R-:W-:Y:S02]  /*0850*/  UIADD3 UR8, UPT, UPT, UR7, UR8, URZ ;  /* 0x0000000807087290 */ /* 0x000fe4000fffe0ff */
[----:B-1----:R-:W-:Y:S02]  /*0860*/  IMAD.U32 R11, RZ, RZ, UR7 ;  /* 0x00000007ff0b7e24 */ /* 0x002fe4000f8e00ff */
[----:B------:R-:W-:Y:S02]  /*0870*/  IMAD.U32 R10, RZ, RZ, UR6 ;  /* 0x00000006ff0a7e24 */ /* 0x000fe4000f8e00ff */
[----:B------:R-:W-:-:S05]  /*0880*/  IMAD.U32 R11, RZ, RZ, UR8 ;  /* 0x00000008ff0b7e24 */ /* 0x000fca000f8e00ff */
[----:B------:R-:W2:Y:S04]  /*0890*/  LDG.E R13, desc[UR12][R10.64] ;  /* 0x0000000c0a0d7981 */ /* 0x000ea8000c1e1900 */
        /* <DEDUP_REMOVED lines=10> */
[----:B------:R-:W1:Y:S01]  /*0940*/  LDC.64 R6, c[0x0][0x380] ;  /* 0x0000e000ff067b82 */ /* 0x000e620000000a00 */
[----:B------:R-:W-:Y:S01]  /*0950*/  IMAD R13, R12, UR10, R13 ;  /* 0x0000000a0c0d7c24 */ /* 0x000fe2000f8e020d */
[----:B------:R-:W2:Y:S03]  /*0960*/  LDG.E R11, desc[UR12][R10.64+0x8] ;  /* 0x0000080c0a0b7981 */ /* 0x000ea6000c1e1900 */
[----:B-1----:R-:W-:-:S05]  /*0970*/  IMAD.WIDE R6, R13, 0x3, R6 ;  /* 0x000000030d067825 */ /* 0x002fca00078e0206 */
[----:B------:R-:W3:Y:S04]  /*0980*/  LDG.E.U8 R12, desc[UR12][R6.64] ;  /* 0x0000000c060c7981 */ /* 0x000ee8000c1e1100 */
[----:B0-----:R-:W4:Y:S04]  /*0990*/  LDG.E.U8 R15, desc[UR12][R6.64+0x1] ;  /* 0x0000010c060f7981 */ /* 0x001f28000c1e1100 */
[----:B------:R-:W5:Y:S01]  /*09a0*/  LDG.E.U8 R16, desc[UR12][R6.64+0x2] ;  /* 0x0000020c06107981 */ /* 0x000f62000c1e1100 */
[----:B---3--:R-:W-:Y:S02]  /*09b0*/  I2FP.F32.U32 R13, R12 ;  /* 0x0000000c000d7245 */ /* 0x008fe40000201000 */
[----:B----4-:R-:W-:-:S02]  /*09c0*/  I2FP.F32.U32 R12, R15 ;  /* 0x0000000f000c7245 */ /* 0x010fc40000201000 */
[----:B-----5:R-:W-:Y:S01]  /*09d0*/  I2FP.F32.U32 R15, R16 ;  /* 0x00000010000f7245 */ /* 0x020fe20000201000 */
[-C--:B--2---:R-:W-:Y:S02]  /*09e0*/  FFMA R13, R8, R11.reuse, R13 ;  /* 0x0000000b080d7223 */ /* 0x084fe4000000000d */
[-C--:B------:R-:W-:Y:S02]  /*09f0*/  FFMA R12, R9, R11.reuse, R12 ;  /* 0x0000000b090c7223 */ /* 0x080fe4000000000c */
[----:B------:R-:W-:Y:S01]  /*0a00*/  FFMA R15, R14, R11, R15 ;  /* 0x0000000b0e0f7223 */ /* 0x000fe2000000000f */
[----:B------:R-:W-:Y:S02]  /*0a10*/  FMNMX R13, RZ, R13, !PT ;  /* 0x0000000dff0d7209 */ /* 0x000fe40007800000 */
[----:B------:R-:W-:Y:S02]  /*0a20*/  FMNMX R12, RZ, R12, !PT ;  /* 0x0000000cff0c7209 */ /* 0x000fe40007800000 */
[----:B------:R-:W-:-:S02]  /*0a30*/  FMNMX R15, RZ, R15, !PT ;  /* 0x0000000fff0f7209 */ /* 0x000fc40007800000 */
[----:B------:R-:W-:Y:S02]  /*0a40*/  FMNMX R13, R13, 255, PT ;  /* 0x437f00000d0d7809 */ /* 0x000fe40003800000 */
[----:B------:R-:W-:Y:S02]  /*0a50*/  FMNMX R15, R15, 255, PT ;  /* 0x437f00000f0f7809 */ /* 0x000fe40003800000 */
[----:B------:R-:W-:Y:S02]  /*0a60*/  FMNMX R12, R12, 255, PT ;  /* 0x437f00000c0c7809 */ /* 0x000fe40003800000 */
[----:B------:R-:W0:Y:S08]  /*0a70*/  F2I.U32.TRUNC.NTZ R13, R13 ;  /* 0x0000000d000d7305 */ /* 0x000e30000020f000 */
[----:B------:R-:W1:Y:S08]  /*0a80*/  F2I.U32.TRUNC.NTZ R9, R12 ;  /* 0x0000000c00097305 */ /* 0x000e70000020f000 */
[----:B------:R-:W2:Y:S01]  /*0a90*/  F2I.U32.TRUNC.NTZ R15, R15 ;  /* 0x0000000f000f7305 */ /* 0x000ea2000020f000 */
[----:B0-----:R3:W-:Y:S04]  /*0aa0*/  STG.E.U8 desc[UR12][R6.64], R13 ;  /* 0x0000000d06007986 */ /* 0x0017e8000c10110c */
[----:B-1----:R3:W-:Y:S04]  /*0ab0*/  STG.E.U8 desc[UR12][R6.64+0x1], R9 ;  /* 0x0000010906007986 */ /* 0x0027e8000c10110c */
[----:B--2---:R3:W-:Y:S02]  /*0ac0*/  STG.E.U8 desc[UR12][R6.64+0x2], R15 ;  /* 0x0000020f06007986 */ /* 0x0047e4000c10110c */
.L_x_7:
[----:B------:R-:W-:Y:S05]  /*0ad0*/  BSYNC.RECONVERGENT B0 ;  /* 0x0000000000007941 */ /* 0x000fea0003800200 */
.L_x_0:
[----:B---3--:R-:W2:Y:S08]  /*0ae0*/  F2I.U32.TRUNC.NTZ R7, R0 ;  /* 0x0000000000077305 */ /* 0x008eb0000020f000 */
[----:B------:R-:W3:Y:S01]  /*0af0*/  F2I.U32.TRUNC.NTZ R9, R4 ;  /* 0x0000000400097305 */ /* 0x000ee2000020f000 */
[----:B--2---:R-:W-:Y:S07]  /*0b00*/  STG.E.U8 desc[UR12][R2.64], R7 ;  /* 0x0000000702007986 */ /* 0x004fee000c10110c */
[----:B------:R-:W2:Y:S01]  /*0b10*/  F2I.U32.TRUNC.NTZ R5, R5 ;  /* 0x0000000500057305 */ /* 0x000ea2000020f000 */
[----:B---3--:R-:W-:Y:S04]  /*0b20*/  STG.E.U8 desc[UR12][R2.64+0x1], R9 ;  /* 0x0000010902007986 */ /* 0x008fe8000c10110c */
[----:B--2---:R-:W-:Y:S01]  /*0b30*/  STG.E.U8 desc[UR12][R2.64+0x2], R5 ;  /* 0x0000020502007986 */ /* 0x004fe2000c10110c */
[----:B------:R-:W-:Y:S05]  /*0b40*/  EXIT ;  /* 0x000000000000794d */ /* 0x000fea0003800000 */
.L_x_8:
[----:B------:R-:W-:-:S00]  /*0b50*/  BRA `(.L_x_8) ;  /* 0xfffffffc00fc7947 */ /* 0x000fc0000383ffff */
[----:B------:R-:W-:-:S00]  /*0b60*/  NOP ;  /* 0x0000000000007918 */ /* 0x000fc00000000000 */
        /* <DEDUP_REMOVED lines=9> */
.L_x_10:


//--------------------- .text._Z24convertToGrayscaleKernelP8PPMPixelii --------------------------
	.section	.text._Z24convertToGrayscaleKernelP8PPMPixelii,"ax",@progbits
	.align	128
        .global         _Z24convertToGrayscaleKernelP8PPMPixelii
        .type           _Z24convertToGrayscaleKernelP8PPMPixelii,@function
        .size           _Z24convertToGrayscaleKernelP8PPMPixelii,(.L_x_11 - _Z24convertToGrayscaleKernelP8PPMPixelii)
        .other          _Z24convertToGrayscaleKernelP8PPMPixelii,@"STO_CUDA_ENTRY STV_DEFAULT"
_Z24convertToGrayscaleKernelP8PPMPixelii:
.text._Z24convertToGrayscaleKernelP8PPMPixelii:
        /* <DEDUP_REMOVED lines=15> */
[----:B------:R-:W-:-:S04]  /*00f0*/  IMAD R5, R5, UR6, R0 ;  /* 0x0000000605057c24 */ /* 0x000fc8000f8e0200 */
[----:B0-----:R-:W-:-:S05]  /*0100*/  IMAD.WIDE R2, R5, 0x3, R2 ;  /* 0x0000000305027825 */ /* 0x001fca00078e0202 */
[----:B-1----:R-:W2:Y:S04]  /*0110*/  LDG.E.U8 R4, desc[UR4][R2.64+0x1] ;  /* 0x0000010402047981 */ /* 0x002ea8000c1e1100 */
[----:B------:R-:W3:Y:S04]  /*0120*/  LDG.E.U8 R0, desc[UR4][R2.64] ;  /* 0x0000000402007981 */ /* 0x000ee8000c1e1100 */
[----:B------:R-:W4:Y:S01]  /*0130*/  LDG.E.U8 R6, desc[UR4][R2.64+0x2] ;  /* 0x0000020402067981 */ /* 0x000f22000c1e1100 */
[----:B--2---:R-:W-:Y:S02]  /*0140*/  I2FP.F32.U32 R4, R4 ;  /* 0x0000000400047245 */ /* 0x004fe40000201000 */
[----:B---3--:R-:W-:-:S03]  /*0150*/  I2FP.F32.U32 R0, R0 ;  /* 0x0000000000007245 */ /* 0x008fc60000201000 */
[----:B------:R-:W-:Y:S01]  /*0160*/  FMUL R5, R4, 0.58700001239776611328 ;  /* 0x3f1645a204057820 */ /* 0x000fe20000400000 */
[----:B----4-:R-:W-:-:S03]  /*0170*/  I2FP.F32.U32 R7, R6 ;  /* 0x0000000600077245 */ /* 0x010fc60000201000 */
[----:B------:R-:W-:-:S04]  /*0180*/  FFMA R0, R0, 0.29899999499320983887, R5 ;  /* 0x3e99168700007823 */ /* 0x000fc80000000005 */
[----:B------:R-:W-:-:S04]  /*0190*/  FFMA R0, R7, 0.11400000005960464478, R0 ;  /* 0x3de978d507007823 */ /* 0x000fc80000000000 */
[----:B------:R-:W0:Y:S02]  /*01a0*/  F2I.U32.TRUNC.NTZ R5, R0 ;  /* 0x0000000000057305 */ /* 0x000e24000020f000 */
[----:B0-----:R-:W-:Y:S04]  /*01b0*/  STG.E.U8 desc[UR4][R2.64], R5 ;  /* 0x0000000502007986 */ /* 0x001fe8000c101104 */
[----:B------:R-:W-:Y:S04]  /*01c0*/  STG.E.U8 desc[UR4][R2.64+0x1], R5 ;  /* 0x0000010502007986 */ /* 0x000fe8000c101104 */
[----:B------:R-:W-:Y:S01]  /*01d0*/  STG.E.U8 desc[UR4][R2.64+0x2], R5 ;  /* 0x0000020502007986 */ /* 0x000fe2000c101104 */
[----:B------:R-:W-:Y:S05]  /*01e0*/  EXIT ;  /* 0x000000000000794d */ /* 0x000fea0003800000 */
.L_x_9:
        /* <DEDUP_REMOVED lines=9> */
.L_x_11:


//--------------------- .nv.shared.reserved.0     --------------------------
	.section	.nv.shared.reserved.0,"aw",@nobits
	.weak		__nv_reservedSMEM_offset_0_alias
	.size		__nv_reservedSMEM_offset_0_alias, 0, 64
	.other		__nv_reservedSMEM_offset_0_alias,@"STO_CUDA_RESERVED_SHARED STV_DEFAULT"
__nv_reservedSMEM_offset_0_alias:
	.zero		0
	.zero		64


//--------------------- .nv.constant0._Z23ditheringDiagonalKernelP8PPMPixeliiP13DitherElementi --------------------------
	.section	.nv.constant0._Z23ditheringDiagonalKernelP8PPMPixeliiP13DitherElementi,"a",@progbits
	.sectionflags	@""
	.align	4
.nv.constant0._Z23ditheringDiagonalKernelP8PPMPixeliiP13DitherElementi:
	.zero		924


//--------------------- .nv.constant0._Z24convertToGrayscaleKernelP8PPMPixelii --------------------------
	.section	.nv.constant0._Z24convertToGrayscaleKernelP8PPMPixelii,"a",@progbits
	.sectionflags	@""
	.align	4
.nv.constant0._Z24convertToGrayscaleKernelP8PPMPixelii:
	.zero		912


//--------------------- SYMBOLS --------------------------

	.type		.nv.reservedSmem.offset0,@object
	.size		.nv.reservedSmem.offset0,0x4
